//
// Generated by NVIDIA NVVM Compiler
//
// Compiler Build ID: CL-36424714
// Cuda compilation tools, release 13.0, V13.0.88
// Based on NVVM 20.0.0
//

.version 9.0
.target sm_100
.address_size 64

	// .globl	_Z4vaddPfS_S_

.visible .entry _Z4vaddPfS_S_(
	.param .u64 .ptr .align 1 _Z4vaddPfS_S__param_0,
	.param .u64 .ptr .align 1 _Z4vaddPfS_S__param_1,
	.param .u64 .ptr .align 1 _Z4vaddPfS_S__param_2
)
{
	.reg .b32 	%r<2>;
	.reg .b32 	%f<4>;
	.reg .b64 	%rd<11>;

	ld.param.u64 	%rd1, [_Z4vaddPfS_S__param_0];
	ld.param.u64 	%rd2, [_Z4vaddPfS_S__param_1];
	ld.param.u64 	%rd3, [_Z4vaddPfS_S__param_2];
	cvta.to.global.u64 	%rd4, %rd3;
	cvta.to.global.u64 	%rd5, %rd2;
	cvta.to.global.u64 	%rd6, %rd1;
	mov.u32 	%r1, %ctaid.x;
	mul.wide.u32 	%rd7, %r1, 4;
	add.s64 	%rd8, %rd6, %rd7;
	ld.global.f32 	%f1, [%rd8];
	add.s64 	%rd9, %rd5, %rd7;
	ld.global.f32 	%f2, [%rd9];
	add.f32 	%f3, %f1, %f2;
	add.s64 	%rd10, %rd4, %rd7;
	st.global.f32 	[%rd10], %f3;
	ret;

}


// ===== COMPILED SASS (sm_100) =====

	.target	sm_100

	.elftype	@"ET_EXEC"


//--------------------- .note.nv.tkinfo           --------------------------
	.section	.note.nv.tkinfo,"",@"SHT_NOTE"
	.sectionflags	@"SHF_NOTE_NV_TKINFO"
	.tkinfo
        /*0018*/ 	.word	0x00000002
        /*0030*/ 	.string	""
        /*0030*/ 	.string	"ptxas"
        /*0030*/ 	.string	"Cuda compilation tools, release 13.0, V13.0.88"
        /*0030*/ 	.string	"Build cuda_13.0.r13.0/compiler.36424714_0"
        /*0030*/ 	.string	"-arch sm_100 -m 64 "



//--------------------- .note.nv.cuinfo           --------------------------
	.section	.note.nv.cuinfo,"",@"SHT_NOTE"
	.sectionflags	@"SHF_NOTE_NV_CUINFO"
        /*0018*/ 	.short	0x0002
        /*001a*/ 	.short	0x0064
        /*001c*/ 	.short	0x0082
	.zero		2


//--------------------- .nv.info                  --------------------------
	.section	.nv.info,"",@"SHT_CUDA_INFO"
	.align	4


	//----- nvinfo : EIATTR_REGCOUNT
	.align		4
        /*0000*/ 	.byte	0x04, 0x2f
        /*0002*/ 	.short	(.L_1 - .L_0)
	.align		4
.L_0:
        /*0004*/ 	.word	index@(_Z4vaddPfS_S_)
        /*0008*/ 	.word	0x0000000c


	//----- nvinfo : EIATTR_FRAME_SIZE
	.align		4
.L_1:
        /*000c*/ 	.byte	0x04, 0x11
        /*000e*/ 	.short	(.L_3 - .L_2)
	.align		4
.L_2:
        /*0010*/ 	.word	index@(_Z4vaddPfS_S_)
        /*0014*/ 	.word	0x00000000


	//----- nvinfo : EIATTR_MIN_STACK_SIZE
	.align		4
.L_3:
        /*0018*/ 	.byte	0x04, 0x12
        /*001a*/ 	.short	(.L_5 - .L_4)
	.align		4
.L_4:
        /*001c*/ 	.word	index@(_Z4vaddPfS_S_)
        /*0020*/ 	.word	0x00000000
.L_5:


//--------------------- .nv.compat                --------------------------
	.section	.nv.compat,"",@"SHT_CUDA_COMPAT_INFO"
	.align	4
        /*0000*/ 	.byte	0x02, 0x09, 0x00, 0x00, 0x02, 0x02, 0x01, 0x00, 0x02, 0x05, 0x05, 0x00, 0x03, 0x07, 0x01, 0x01
        /*0010*/ 	.byte	0x02, 0x03, 0x00, 0x00, 0x02, 0x06, 0x01, 0x00, 0x04, 0x0b, 0x08, 0x00, 0x09, 0x00, 0x00, 0x00
        /*0020*/ 	.byte	0x00, 0x00, 0x00, 0x00


//--------------------- .nv.info._Z4vaddPfS_S_    --------------------------
	.section	.nv.info._Z4vaddPfS_S_,"",@"SHT_CUDA_INFO"
	.sectionflags	@""
	.align	4


	//----- nvinfo : EIATTR_CUDA_API_VERSION
	.align		4
        /*0000*/ 	.byte	0x04, 0x37
        /*0002*/ 	.short	(.L_7 - .L_6)
.L_6:
        /*0004*/ 	.word	0x00000082


	//----- nvinfo : EIATTR_KPARAM_INFO
	.align		4
.L_7:
        /*0008*/ 	.byte	0x04, 0x17
        /*000a*/ 	.short	(.L_9 - .L_8)
.L_8:
        /*000c*/ 	.word	0x00000000
        /*0010*/ 	.short	0x0002
        /*0012*/ 	.short	0x0010
        /*0014*/ 	.byte	0x00, 0xf5, 0x21, 0x00


	//----- nvinfo : EIATTR_KPARAM_INFO
	.align		4
.L_9:
        /*0018*/ 	.byte	0x04, 0x17
        /*001a*/ 	.short	(.L_11 - .L_10)
.L_10:
        /*001c*/ 	.word	0x00000000
        /*0020*/ 	.short	0x0001
        /*0022*/ 	.short	0x0008
        /*0024*/ 	.byte	0x00, 0xf5, 0x21, 0x00


	//----- nvinfo : EIATTR_KPARAM_INFO
	.align		4
.L_11:
        /*0028*/ 	.byte	0x04, 0x17
        /*002a*/ 	.short	(.L_13 - .L_12)
.L_12:
        /*002c*/ 	.word	0x00000000
        /*0030*/ 	.short	0x0000
        /*0032*/ 	.short	0x0000
        /*0034*/ 	.byte	0x00, 0xf5, 0x21, 0x00


	//----- nvinfo : EIATTR_SPARSE_MMA_MASK
	.align		4
.L_13:
        /*0038*/ 	.byte	0x03, 0x50
        /*003a*/ 	.short	0x0000


	//----- nvinfo : EIATTR_MAXREG_COUNT
	.align		4
        /*003c*/ 	.byte	0x03, 0x1b
        /*003e*/ 	.short	0x00ff


	//----- nvinfo : EIATTR_MERCURY_ISA_VERSION
	.align		4
        /*0040*/ 	.byte	0x03, 0x5f
        /*0042*/ 	.short	0x0101


	//----- nvinfo : EIATTR_VRC_CTA_INIT_COUNT
	.align		4
        /*0044*/ 	.byte	0x02, 0x4a
	.zero		1
	.zero		1


	//----- nvinfo : EIATTR_EXIT_INSTR_OFFSETS
	.align		4
        /*0048*/ 	.byte	0x04, 0x1c
        /*004a*/ 	.short	(.L_15 - .L_14)


	//   ....[0]....
.L_14:
        /*004c*/ 	.word	0x000000d0


	//----- nvinfo : EIATTR_CBANK_PARAM_SIZE
	.align		4
.L_15:
        /*0050*/ 	.byte	0x03, 0x19
        /*0052*/ 	.short	0x0018


	//----- nvinfo : EIATTR_PARAM_CBANK
	.align		4
        /*0054*/ 	.byte	0x04, 0x0a
        /*0056*/ 	.short	(.L_17 - .L_16)
	.align		4
.L_16:
        /*0058*/ 	.word	index@(.nv.constant0._Z4vaddPfS_S_)
        /*005c*/ 	.short	0x0380
        /*005e*/ 	.short	0x0018


	//----- nvinfo : EIATTR_SW_WAR
	.align		4
.L_17:
        /*0060*/ 	.byte	0x04, 0x36
        /*0062*/ 	.short	(.L_19 - .L_18)
.L_18:
        /*0064*/ 	.word	0x00000008
.L_19:


//--------------------- .nv.callgraph             --------------------------
	.section	.nv.callgraph,"",@"SHT_CUDA_CALLGRAPH"
	.align	4
	.sectionentsize	8
	.align		4
        /*0000*/ 	.word	0x00000000
	.align		4
        /*0004*/ 	.word	0xffffffff
	.align		4
        /*0008*/ 	.word	0x00000000
	.align		4
        /*000c*/ 	.word	0xfffffffe
	.align		4
        /*0010*/ 	.word	0x00000000
	.align		4
        /*0014*/ 	.word	0xfffffffd
	.align		4
        /*0018*/ 	.word	0x00000000
	.align		4
        /*001c*/ 	.word	0xfffffffc


//--------------------- .text._Z4vaddPfS_S_       --------------------------
	.section	.text._Z4vaddPfS_S_,"ax",@progbits
	.align	128
        .global         _Z4vaddPfS_S_
        .type           _Z4vaddPfS_S_,@function
        .size           _Z4vaddPfS_S_,(.L_x_1 - _Z4vaddPfS_S_)
        .other          _Z4vaddPfS_S_,@"STO_CUDA_ENTRY STV_DEFAULT"
_Z4vaddPfS_S_:
.text._Z4vaddPfS_S_:
[----:B------:R-:W-:Y:S01]  /*0000*/  LDC R1, c[0x0][0x37c] ;  /* 0x0000df00ff017b82 */ /* 0x000fe20000000800 */
[----:B------:R-:W0:Y:S07]  /*0010*/  S2R R9, SR_CTAID.X ;  /* 0x0000000000097919 */ /* 0x000e2e0000002500 */
[----:B------:R-:W0:Y:S01]  /*0020*/  LDC.64 R2, c[0x0][0x380] ;  /* 0x0000e000ff027b82 */ /* 0x000e220000000a00 */
[----:B------:R-:W1:Y:S07]  /*0030*/  LDCU.64 UR4, c[0x0][0x358] ;  /* 0x00006b00ff0477ac */ /* 0x000e6e0008000a00 */
[----:B------:R-:W2:Y:S08]  /*0040*/  LDC.64 R4, c[0x0][0x388] ;  /* 0x0000e200ff047b82 */ /* 0x000eb00000000a00 */
[----:B------:R-:W3:Y:S01]  /*0050*/  LDC.64 R6, c[0x0][0x390] ;  /* 0x0000e400ff067b82 */ /* 0x000ee20000000a00 */
[----:B0-----:R-:W-:-:S04]  /*0060*/  IMAD.WIDE.U32 R2, R9, 0x4, R2 ;  /* 0x0000000409027825 */ /* 0x001fc800078e0002 */
[C---:B--2---:R-:W-:Y:S02]  /*0070*/  IMAD.WIDE.U32 R4, R9.reuse, 0x4, R4 ;  /* 0x0000000409047825 */ /* 0x044fe400078e0004 */
[----:B-1----:R-:W2:Y:S04]  /*0080*/  LDG.E R2, desc[UR4][R2.64] ;  /* 0x0000000402027981 */ /* 0x002ea8000c1e1900 */
[----:B------:R-:W2:Y:S01]  /*0090*/  LDG.E R5, desc[UR4][R4.64] ;  /* 0x0000000404057981 */ /* 0x000ea2000c1e1900 */
[----:B---3--:R-:W-:-:S04]  /*00a0*/  IMAD.WIDE.U32 R6, R9, 0x4, R6 ;  /* 0x0000000409067825 */ /* 0x008fc800078e0006 */
[----:B--2---:R-:W-:-:S05]  /*00b0*/  FADD R9, R2, R5 ;  /* 0x0000000502097221 */ /* 0x004fca0000000000 */
[----:B------:R-:W-:Y:S01]  /*00c0*/  STG.E desc[UR4][R6.64], R9 ;  /* 0x0000000906007986 */ /* 0x000fe2000c101904 */
[----:B------:R-:W-:Y:S05]  /*00d0*/  EXIT ;  /* 0x000000000000794d */ /* 0x000fea0003800000 */
.L_x_0:
[----:B------:R-:W-:-:S00]  /*00e0*/  BRA `(.L_x_0) ;  /* 0xfffffffc00fc7947 */ /* 0x000fc0000383ffff */
[----:B------:R-:W-:-:S00]  /*00f0*/  NOP ;  /* 0x0000000000007918 */ /* 0x000fc00000000000 */
        /* <DEDUP_REMOVED lines=8> */
.L_x_1:


//--------------------- .nv.shared.reserved.0     --------------------------
	.section	.nv.shared.reserved.0,"aw",@nobits
	.weak		__nv_reservedSMEM_offset_0_alias
	.size		__nv_reservedSMEM_offset_0_alias, 0, 64
	.other		__nv_reservedSMEM_offset_0_alias,@"STO_CUDA_RESERVED_SHARED STV_DEFAULT"
__nv_reservedSMEM_offset_0_alias:
	.zero		0
	.zero		64


//--------------------- .nv.constant0._Z4vaddPfS_S_ --------------------------
	.section	.nv.constant0._Z4vaddPfS_S_,"a",@progbits
	.sectionflags	@""
	.align	4
.nv.constant0._Z4vaddPfS_S_:
	.zero		920


//--------------------- SYMBOLS --------------------------

	.type		.nv.reservedSmem.offset0,@object
	.size		.nv.reservedSmem.offset0,0x4
